//
// Generated by NVIDIA NVVM Compiler
//
// Compiler Build ID: CL-36424714
// Cuda compilation tools, release 13.0, V13.0.88
// Based on NVVM 20.0.0
//

.version 9.0
.target sm_100
.address_size 64

	// .globl	_Z11MatBlockSumPdS_iii
// _ZZ11MatBlockSumPdS_iiiE4temp has been demoted
// _ZZ9MatMedianPdS_iiE4temp has been demoted

.visible .entry _Z11MatBlockSumPdS_iii(
	.param .u64 .ptr .align 1 _Z11MatBlockSumPdS_iii_param_0,
	.param .u64 .ptr .align 1 _Z11MatBlockSumPdS_iii_param_1,
	.param .u32 _Z11MatBlockSumPdS_iii_param_2,
	.param .u32 _Z11MatBlockSumPdS_iii_param_3,
	.param .u32 _Z11MatBlockSumPdS_iii_param_4
)
{
	.reg .pred 	%p<8>;
	.reg .b32 	%r<28>;
	.reg .b64 	%rd<10>;
	.reg .b64 	%fd<31>;
	// demoted variable
	.shared .align 8 .b8 _ZZ11MatBlockSumPdS_iiiE4temp[2048];
	ld.param.u64 	%rd1, [_Z11MatBlockSumPdS_iii_param_0];
	ld.param.u64 	%rd2, [_Z11MatBlockSumPdS_iii_param_1];
	ld.param.u32 	%r9, [_Z11MatBlockSumPdS_iii_param_2];
	ld.param.u32 	%r11, [_Z11MatBlockSumPdS_iii_param_3];
	ld.param.u32 	%r10, [_Z11MatBlockSumPdS_iii_param_4];
	mov.u32 	%r1, %ctaid.x;
	mov.u32 	%r13, %ntid.x;
	mov.u32 	%r2, %tid.x;
	mad.lo.s32 	%r3, %r1, %r13, %r2;
	mov.u32 	%r4, %ctaid.y;
	mov.u32 	%r14, %ntid.y;
	mov.u32 	%r5, %tid.y;
	mad.lo.s32 	%r15, %r4, %r14, %r5;
	setp.lt.s32 	%p1, %r3, 0;
	max.s32 	%r16, %r3, %r15;
	setp.ge.s32 	%p2, %r16, %r11;
	shl.b32 	%r17, %r5, 7;
	mov.u32 	%r18, _ZZ11MatBlockSumPdS_iiiE4temp;
	add.s32 	%r19, %r18, %r17;
	shl.b32 	%r20, %r2, 3;
	add.s32 	%r7, %r19, %r20;
	or.pred  	%p3, %p2, %p1;
	@%p3 bra 	$L__BB0_2;
	cvta.to.global.u64 	%rd4, %rd1;
	mad.lo.s32 	%r21, %r9, %r15, %r3;
	mul.wide.s32 	%rd5, %r21, 8;
	add.s64 	%rd6, %rd4, %rd5;
	ld.global.f64 	%fd1, [%rd6];
	st.shared.f64 	[%r7], %fd1;
	bra.uni 	$L__BB0_3;
$L__BB0_2:
	mov.b64 	%rd3, 0;
	st.shared.u64 	[%r7], %rd3;
$L__BB0_3:
	bar.sync 	0;
	or.b32  	%r8, %r2, %r5;
	and.b32  	%r22, %r8, 1016;
	setp.ne.s32 	%p4, %r22, 0;
	@%p4 bra 	$L__BB0_5;
	ld.shared.f64 	%fd2, [%r7];
	ld.shared.f64 	%fd3, [%r7+64];
	add.f64 	%fd4, %fd2, %fd3;
	ld.shared.f64 	%fd5, [%r7+1024];
	add.f64 	%fd6, %fd4, %fd5;
	ld.shared.f64 	%fd7, [%r7+1088];
	add.f64 	%fd8, %fd6, %fd7;
	st.shared.f64 	[%r7], %fd8;
$L__BB0_5:
	bar.sync 	0;
	and.b32  	%r23, %r8, 1020;
	setp.ne.s32 	%p5, %r23, 0;
	@%p5 bra 	$L__BB0_7;
	ld.shared.f64 	%fd9, [%r7];
	ld.shared.f64 	%fd10, [%r7+32];
	add.f64 	%fd11, %fd9, %fd10;
	ld.shared.f64 	%fd12, [%r7+512];
	add.f64 	%fd13, %fd11, %fd12;
	ld.shared.f64 	%fd14, [%r7+544];
	add.f64 	%fd15, %fd13, %fd14;
	st.shared.f64 	[%r7], %fd15;
$L__BB0_7:
	bar.sync 	0;
	and.b32  	%r24, %r8, 1022;
	setp.ne.s32 	%p6, %r24, 0;
	@%p6 bra 	$L__BB0_9;
	ld.shared.f64 	%fd16, [%r7];
	ld.shared.f64 	%fd17, [%r7+16];
	add.f64 	%fd18, %fd16, %fd17;
	ld.shared.f64 	%fd19, [%r7+256];
	add.f64 	%fd20, %fd18, %fd19;
	ld.shared.f64 	%fd21, [%r7+272];
	add.f64 	%fd22, %fd20, %fd21;
	st.shared.f64 	[%r7], %fd22;
$L__BB0_9:
	bar.sync 	0;
	setp.ne.s32 	%p7, %r8, 0;
	@%p7 bra 	$L__BB0_11;
	ld.shared.f64 	%fd23, [%r7];
	ld.shared.f64 	%fd24, [%r7+8];
	add.f64 	%fd25, %fd23, %fd24;
	ld.shared.f64 	%fd26, [%r7+128];
	add.f64 	%fd27, %fd25, %fd26;
	ld.shared.f64 	%fd28, [%r7+136];
	add.f64 	%fd29, %fd27, %fd28;
	st.shared.f64 	[%r7], %fd29;
$L__BB0_11:
	cvta.to.global.u64 	%rd7, %rd2;
	bar.sync 	0;
	ld.shared.f64 	%fd30, [_ZZ11MatBlockSumPdS_iiiE4temp];
	mul.lo.s32 	%r25, %r10, %r4;
	shr.u32 	%r26, %r25, 4;
	add.s32 	%r27, %r26, %r1;
	mul.wide.u32 	%rd8, %r27, 8;
	add.s64 	%rd9, %rd7, %rd8;
	st.global.f64 	[%rd9], %fd30;
	ret;

}
	// .globl	_Z9MatMedianPdS_ii
.visible .entry _Z9MatMedianPdS_ii(
	.param .u64 .ptr .align 1 _Z9MatMedianPdS_ii_param_0,
	.param .u64 .ptr .align 1 _Z9MatMedianPdS_ii_param_1,
	.param .u32 _Z9MatMedianPdS_ii_param_2,
	.param .u32 _Z9MatMedianPdS_ii_param_3
)
{
	.reg .pred 	%p<33>;
	.reg .b32 	%r<41>;
	.reg .b64 	%rd<18>;
	.reg .b64 	%fd<23>;
	// demoted variable
	.shared .align 8 .b8 _ZZ9MatMedianPdS_iiE4temp[2592];
	ld.param.u64 	%rd4, [_Z9MatMedianPdS_ii_param_0];
	ld.param.u64 	%rd3, [_Z9MatMedianPdS_ii_param_1];
	ld.param.u32 	%r12, [_Z9MatMedianPdS_ii_param_2];
	ld.param.u32 	%r13, [_Z9MatMedianPdS_ii_param_3];
	cvta.to.global.u64 	%rd1, %rd4;
	mov.u32 	%r14, %ctaid.x;
	mov.u32 	%r15, %ntid.x;
	mov.u32 	%r1, %tid.x;
	mad.lo.s32 	%r2, %r14, %r15, %r1;
	mov.u32 	%r16, %ctaid.y;
	mov.u32 	%r17, %ntid.y;
	mov.u32 	%r3, %tid.y;
	mad.lo.s32 	%r4, %r16, %r17, %r3;
	setp.ne.s32 	%p1, %r1, 15;
	setp.ge.s32 	%p2, %r2, %r13;
	mul.lo.s32 	%r5, %r12, %r4;
	cvt.s64.s32 	%rd5, %r5;
	cvt.s64.s32 	%rd6, %r2;
	add.s64 	%rd7, %rd6, %rd5;
	shl.b64 	%rd8, %rd7, 3;
	add.s64 	%rd2, %rd1, %rd8;
	mov.u32 	%r18, _ZZ9MatMedianPdS_iiE4temp;
	mad.lo.s32 	%r6, %r3, 144, %r18;
	or.pred  	%p3, %p1, %p2;
	@%p3 bra 	$L__BB1_2;
	ld.global.f64 	%fd4, [%rd2+8];
	st.shared.f64 	[%r6+280], %fd4;
$L__BB1_2:
	setp.ne.s32 	%p4, %r1, 0;
	setp.lt.s32 	%p5, %r2, 1;
	or.pred  	%p6, %p4, %p5;
	@%p6 bra 	$L__BB1_4;
	ld.global.f64 	%fd5, [%rd2+-8];
	st.shared.f64 	[%r6+144], %fd5;
$L__BB1_4:
	setp.ne.s32 	%p7, %r3, 0;
	setp.eq.s32 	%p8, %r4, 0;
	shl.b32 	%r19, %r1, 3;
	add.s32 	%r7, %r18, %r19;
	or.pred  	%p9, %p7, %p8;
	@%p9 bra 	$L__BB1_6;
	add.s32 	%r21, %r4, -1;
	mad.lo.s32 	%r22, %r12, %r21, %r2;
	mul.wide.s32 	%rd9, %r22, 8;
	add.s64 	%rd10, %rd1, %rd9;
	ld.global.f64 	%fd6, [%rd10];
	st.shared.f64 	[%r7+8], %fd6;
$L__BB1_6:
	setp.ne.s32 	%p10, %r3, 15;
	setp.ge.s32 	%p11, %r4, %r13;
	or.pred  	%p12, %p10, %p11;
	@%p12 bra 	$L__BB1_8;
	mad.lo.s32 	%r23, %r12, %r4, %r12;
	add.s32 	%r24, %r23, %r2;
	mul.wide.s32 	%rd11, %r24, 8;
	add.s64 	%rd12, %rd1, %rd11;
	ld.global.f64 	%fd7, [%rd12];
	st.shared.f64 	[%r7+2456], %fd7;
$L__BB1_8:
	setp.eq.s32 	%p13, %r4, 0;
	setp.lt.s32 	%p14, %r2, 1;
	add.s32 	%r8, %r5, %r2;
	mul.wide.s32 	%rd13, %r8, 8;
	add.s64 	%rd14, %rd1, %rd13;
	ld.global.f64 	%fd8, [%rd14];
	add.s32 	%r26, %r6, %r19;
	add.s32 	%r9, %r26, 144;
	add.s32 	%r10, %r26, 152;
	st.shared.f64 	[%r26+152], %fd8;
	bar.sync 	0;
	add.s32 	%r11, %r13, -1;
	setp.ge.s32 	%p15, %r2, %r11;
	or.pred  	%p16, %p14, %p15;
	or.pred  	%p17, %p13, %p16;
	setp.ge.s32 	%p18, %r4, %r11;
	or.pred  	%p19, %p17, %p18;
	@%p19 bra 	$L__BB1_10;
	add.s32 	%r27, %r9, 16;
	add.s32 	%r28, %r9, -136;
	add.s32 	%r29, %r9, 152;
	ld.shared.f64 	%fd10, [%r9];
	ld.shared.f64 	%fd11, [%r9+16];
	setp.lt.f64 	%p27, %fd10, %fd11;
	selp.f64 	%fd12, %fd10, %fd11, %p27;
	selp.b32 	%r30, %r9, %r27, %p27;
	selp.b32 	%r31, %r27, %r9, %p27;
	ld.shared.f64 	%fd13, [%r9+152];
	ld.shared.f64 	%fd14, [%r9+-136];
	setp.lt.f64 	%p28, %fd13, %fd14;
	selp.f64 	%fd15, %fd13, %fd14, %p28;
	selp.b32 	%r32, %r29, %r28, %p28;
	selp.b32 	%r33, %r28, %r29, %p28;
	setp.lt.f64 	%p29, %fd15, %fd12;
	selp.b32 	%r34, %r33, %r31, %p29;
	selp.b32 	%r35, %r30, %r32, %p29;
	selp.b32 	%r36, %r31, %r33, %p29;
	ld.shared.f64 	%fd16, [%r34];
	ld.shared.f64 	%fd17, [%r9+8];
	setp.lt.f64 	%p30, %fd16, %fd17;
	selp.f64 	%fd18, %fd16, %fd17, %p30;
	selp.b32 	%r37, %r34, %r10, %p30;
	selp.b32 	%r38, %r10, %r34, %p30;
	ld.shared.f64 	%fd19, [%r35];
	setp.lt.f64 	%p31, %fd18, %fd19;
	selp.b32 	%r39, %r35, %r37, %p31;
	selp.b32 	%r40, %r38, %r36, %p31;
	ld.shared.f64 	%fd20, [%r40];
	ld.shared.f64 	%fd21, [%r39];
	setp.lt.f64 	%p32, %fd20, %fd21;
	selp.f64 	%fd22, %fd20, %fd21, %p32;
	bra.uni 	$L__BB1_12;
$L__BB1_10:
	setp.ne.s32 	%p20, %r2, 0;
	setp.ne.s32 	%p21, %r2, %r11;
	and.pred  	%p22, %p20, %p21;
	setp.ne.s32 	%p23, %r4, 0;
	and.pred  	%p24, %p23, %p22;
	setp.ne.s32 	%p25, %r4, %r11;
	mov.f64 	%fd22, 0d0000000000000000;
	and.pred  	%p26, %p24, %p25;
	@%p26 bra 	$L__BB1_12;
	ld.shared.f64 	%fd22, [%r10];
$L__BB1_12:
	cvta.to.global.u64 	%rd15, %rd3;
	add.s64 	%rd17, %rd15, %rd13;
	st.global.f64 	[%rd17], %fd22;
	ret;

}


// ===== COMPILED SASS (sm_100) =====

	.target	sm_100

	.elftype	@"ET_EXEC"


//--------------------- .note.nv.tkinfo           --------------------------
	.section	.note.nv.tkinfo,"",@"SHT_NOTE"
	.sectionflags	@"SHF_NOTE_NV_TKINFO"
	.tkinfo
        /*0018*/ 	.word	0x00000002
        /*0030*/ 	.string	""
        /*0030*/ 	.string	"ptxas"
        /*0030*/ 	.string	"Cuda compilation tools, release 13.0, V13.0.88"
        /*0030*/ 	.string	"Build cuda_13.0.r13.0/compiler.36424714_0"
        /*0030*/ 	.string	"-arch sm_100 -m 64 "



//--------------------- .note.nv.cuinfo           --------------------------
	.section	.note.nv.cuinfo,"",@"SHT_NOTE"
	.sectionflags	@"SHF_NOTE_NV_CUINFO"
        /*0018*/ 	.short	0x0002
        /*001a*/ 	.short	0x0064
        /*001c*/ 	.short	0x0082
	.zero		2


//--------------------- .nv.info                  --------------------------
	.section	.nv.info,"",@"SHT_CUDA_INFO"
	.align	4


	//----- nvinfo : EIATTR_REGCOUNT
	.align		4
        /*0000*/ 	.byte	0x04, 0x2f
        /*0002*/ 	.short	(.L_1 - .L_0)
	.align		4
.L_0:
        /*0004*/ 	.word	index@(_Z11MatBlockSumPdS_iii)
        /*0008*/ 	.word	0x00000010


	//----- nvinfo : EIATTR_FRAME_SIZE
	.align		4
.L_1:
        /*000c*/ 	.byte	0x04, 0x11
        /*000e*/ 	.short	(.L_3 - .L_2)
	.align		4
.L_2:
        /*0010*/ 	.word	index@(_Z11MatBlockSumPdS_iii)
        /*0014*/ 	.word	0x00000000


	//----- nvinfo : EIATTR_REGCOUNT
	.align		4
.L_3:
        /*0018*/ 	.byte	0x04, 0x2f
        /*001a*/ 	.short	(.L_5 - .L_4)
	.align		4
.L_4:
        /*001c*/ 	.word	index@(_Z9MatMedianPdS_ii)
        /*0020*/ 	.word	0x00000018


	//----- nvinfo : EIATTR_FRAME_SIZE
	.align		4
.L_5:
        /*0024*/ 	.byte	0x04, 0x11
        /*0026*/ 	.short	(.L_7 - .L_6)
	.align		4
.L_6:
        /*0028*/ 	.word	index@(_Z9MatMedianPdS_ii)
        /*002c*/ 	.word	0x00000000


	//----- nvinfo : EIATTR_MIN_STACK_SIZE
	.align		4
.L_7:
        /*0030*/ 	.byte	0x04, 0x12
        /*0032*/ 	.short	(.L_9 - .L_8)
	.align		4
.L_8:
        /*0034*/ 	.word	index@(_Z9MatMedianPdS_ii)
        /*0038*/ 	.word	0x00000000


	//----- nvinfo : EIATTR_MIN_STACK_SIZE
	.align		4
.L_9:
        /*003c*/ 	.byte	0x04, 0x12
        /*003e*/ 	.short	(.L_11 - .L_10)
	.align		4
.L_10:
        /*0040*/ 	.word	index@(_Z11MatBlockSumPdS_iii)
        /*0044*/ 	.word	0x00000000
.L_11:


//--------------------- .nv.compat                --------------------------
	.section	.nv.compat,"",@"SHT_CUDA_COMPAT_INFO"
	.align	4
        /*0000*/ 	.byte	0x02, 0x09, 0x00, 0x00, 0x02, 0x02, 0x01, 0x00, 0x02, 0x05, 0x05, 0x00, 0x03, 0x07, 0x01, 0x01
        /*0010*/ 	.byte	0x02, 0x03, 0x00, 0x00, 0x02, 0x06, 0x01, 0x00, 0x04, 0x0b, 0x08, 0x00, 0x01, 0x00, 0x00, 0x00
        /*0020*/ 	.byte	0x00, 0x00, 0x00, 0x00


//--------------------- .nv.info._Z9MatMedianPdS_ii --------------------------
	.section	.nv.info._Z9MatMedianPdS_ii,"",@"SHT_CUDA_INFO"
	.sectionflags	@""
	.align	4


	//----- nvinfo : EIATTR_CUDA_API_VERSION
	.align		4
        /*0000*/ 	.byte	0x04, 0x37
        /*0002*/ 	.short	(.L_13 - .L_12)
.L_12:
        /*0004*/ 	.word	0x00000082


	//----- nvinfo : EIATTR_KPARAM_INFO
	.align		4
.L_13:
        /*0008*/ 	.byte	0x04, 0x17
        /*000a*/ 	.short	(.L_15 - .L_14)
.L_14:
        /*000c*/ 	.word	0x00000000
        /*0010*/ 	.short	0x0003
        /*0012*/ 	.short	0x0014
        /*0014*/ 	.byte	0x00, 0xf0, 0x11, 0x00


	//----- nvinfo : EIATTR_KPARAM_INFO
	.align		4
.L_15:
        /*0018*/ 	.byte	0x04, 0x17
        /*001a*/ 	.short	(.L_17 - .L_16)
.L_16:
        /*001c*/ 	.word	0x00000000
        /*0020*/ 	.short	0x0002
        /*0022*/ 	.short	0x0010
        /*0024*/ 	.byte	0x00, 0xf0, 0x11, 0x00


	//----- nvinfo : EIATTR_KPARAM_INFO
	.align		4
.L_17:
        /*0028*/ 	.byte	0x04, 0x17
        /*002a*/ 	.short	(.L_19 - .L_18)
.L_18:
        /*002c*/ 	.word	0x00000000
        /*0030*/ 	.short	0x0001
        /*0032*/ 	.short	0x0008
        /*0034*/ 	.byte	0x00, 0xf5, 0x21, 0x00


	//----- nvinfo : EIATTR_KPARAM_INFO
	.align		4
.L_19:
        /*0038*/ 	.byte	0x04, 0x17
        /*003a*/ 	.short	(.L_21 - .L_20)
.L_20:
        /*003c*/ 	.word	0x00000000
        /*0040*/ 	.short	0x0000
        /*0042*/ 	.short	0x0000
        /*0044*/ 	.byte	0x00, 0xf5, 0x21, 0x00


	//----- nvinfo : EIATTR_SPARSE_MMA_MASK
	.align		4
.L_21:
        /*0048*/ 	.byte	0x03, 0x50
        /*004a*/ 	.short	0x0000


	//----- nvinfo : EIATTR_MAXREG_COUNT
	.align		4
        /*004c*/ 	.byte	0x03, 0x1b
        /*004e*/ 	.short	0x00ff


	//----- nvinfo : EIATTR_NUM_BARRIERS
	.align		4
        /*0050*/ 	.byte	0x02, 0x4c
        /*0052*/ 	.byte	0x01
	.zero		1


	//----- nvinfo : EIATTR_MERCURY_ISA_VERSION
	.align		4
        /*0054*/ 	.byte	0x03, 0x5f
        /*0056*/ 	.short	0x0101


	//----- nvinfo : EIATTR_VRC_CTA_INIT_COUNT
	.align		4
        /*0058*/ 	.byte	0x02, 0x4a
	.zero		1
	.zero		1


	//----- nvinfo : EIATTR_EXIT_INSTR_OFFSETS
	.align		4
        /*005c*/ 	.byte	0x04, 0x1c
        /*005e*/ 	.short	(.L_23 - .L_22)


	//   ....[0]....
.L_22:
        /*0060*/ 	.word	0x000006a0


	//----- nvinfo : EIATTR_CRS_STACK_SIZE
	.align		4
.L_23:
        /*0064*/ 	.byte	0x04, 0x1e
        /*0066*/ 	.short	(.L_25 - .L_24)
.L_24:
        /*0068*/ 	.word	0x00000000


	//----- nvinfo : EIATTR_CBANK_PARAM_SIZE
	.align		4
.L_25:
        /*006c*/ 	.byte	0x03, 0x19
        /*006e*/ 	.short	0x0018


	//----- nvinfo : EIATTR_PARAM_CBANK
	.align		4
        /*0070*/ 	.byte	0x04, 0x0a
        /*0072*/ 	.short	(.L_27 - .L_26)
	.align		4
.L_26:
        /*0074*/ 	.word	index@(.nv.constant0._Z9MatMedianPdS_ii)
        /*0078*/ 	.short	0x0380
        /*007a*/ 	.short	0x0018


	//----- nvinfo : EIATTR_SW_WAR
	.align		4
.L_27:
        /*007c*/ 	.byte	0x04, 0x36
        /*007e*/ 	.short	(.L_29 - .L_28)
.L_28:
        /*0080*/ 	.word	0x00000008
.L_29:


//--------------------- .nv.info._Z11MatBlockSumPdS_iii --------------------------
	.section	.nv.info._Z11MatBlockSumPdS_iii,"",@"SHT_CUDA_INFO"
	.sectionflags	@""
	.align	4


	//----- nvinfo : EIATTR_CUDA_API_VERSION
	.align		4
        /*0000*/ 	.byte	0x04, 0x37
        /*0002*/ 	.short	(.L_31 - .L_30)
.L_30:
        /*0004*/ 	.word	0x00000082


	//----- nvinfo : EIATTR_KPARAM_INFO
	.align		4
.L_31:
        /*0008*/ 	.byte	0x04, 0x17
        /*000a*/ 	.short	(.L_33 - .L_32)
.L_32:
        /*000c*/ 	.word	0x00000000
        /*0010*/ 	.short	0x0004
        /*0012*/ 	.short	0x0018
        /*0014*/ 	.byte	0x00, 0xf0, 0x11, 0x00


	//----- nvinfo : EIATTR_KPARAM_INFO
	.align		4
.L_33:
        /*0018*/ 	.byte	0x04, 0x17
        /*001a*/ 	.short	(.L_35 - .L_34)
.L_34:
        /*001c*/ 	.word	0x00000000
        /*0020*/ 	.short	0x0003
        /*0022*/ 	.short	0x0014
        /*0024*/ 	.byte	0x00, 0xf0, 0x11, 0x00


	//----- nvinfo : EIATTR_KPARAM_INFO
	.align		4
.L_35:
        /*0028*/ 	.byte	0x04, 0x17
        /*002a*/ 	.short	(.L_37 - .L_36)
.L_36:
        /*002c*/ 	.word	0x00000000
        /*0030*/ 	.short	0x0002
        /*0032*/ 	.short	0x0010
        /*0034*/ 	.byte	0x00, 0xf0, 0x11, 0x00


	//----- nvinfo : EIATTR_KPARAM_INFO
	.align		4
.L_37:
        /*0038*/ 	.byte	0x04, 0x17
        /*003a*/ 	.short	(.L_39 - .L_38)
.L_38:
        /*003c*/ 	.word	0x00000000
        /*0040*/ 	.short	0x0001
        /*0042*/ 	.short	0x0008
        /*0044*/ 	.byte	0x00, 0xf5, 0x21, 0x00


	//----- nvinfo : EIATTR_KPARAM_INFO
	.align		4
.L_39:
        /*0048*/ 	.byte	0x04, 0x17
        /*004a*/ 	.short	(.L_41 - .L_40)
.L_40:
        /*004c*/ 	.word	0x00000000
        /*0050*/ 	.short	0x0000
        /*0052*/ 	.short	0x0000
        /*0054*/ 	.byte	0x00, 0xf5, 0x21, 0x00


	//----- nvinfo : EIATTR_SPARSE_MMA_MASK
	.align		4
.L_41:
        /*0058*/ 	.byte	0x03, 0x50
        /*005a*/ 	.short	0x0000


	//----- nvinfo : EIATTR_MAXREG_COUNT
	.align		4
        /*005c*/ 	.byte	0x03, 0x1b
        /*005e*/ 	.short	0x00ff


	//----- nvinfo : EIATTR_NUM_BARRIERS
	.align		4
        /*0060*/ 	.byte	0x02, 0x4c
        /*0062*/ 	.byte	0x01
	.zero		1


	//----- nvinfo : EIATTR_MERCURY_ISA_VERSION
	.align		4
        /*0064*/ 	.byte	0x03, 0x5f
        /*0066*/ 	.short	0x0101


	//----- nvinfo : EIATTR_VRC_CTA_INIT_COUNT
	.align		4
        /*0068*/ 	.byte	0x02, 0x4a
	.zero		1
	.zero		1


	//----- nvinfo : EIATTR_EXIT_INSTR_OFFSETS
	.align		4
        /*006c*/ 	.byte	0x04, 0x1c
        /*006e*/ 	.short	(.L_43 - .L_42)


	//   ....[0]....
.L_42:
        /*0070*/ 	.word	0x000004b0


	//----- nvinfo : EIATTR_CBANK_PARAM_SIZE
	.align		4
.L_43:
        /*0074*/ 	.byte	0x03, 0x19
        /*0076*/ 	.short	0x001c


	//----- nvinfo : EIATTR_PARAM_CBANK
	.align		4
        /*0078*/ 	.byte	0x04, 0x0a
        /*007a*/ 	.short	(.L_45 - .L_44)
	.align		4
.L_44:
        /*007c*/ 	.word	index@(.nv.constant0._Z11MatBlockSumPdS_iii)
        /*0080*/ 	.short	0x0380
        /*0082*/ 	.short	0x001c


	//----- nvinfo : EIATTR_SW_WAR
	.align		4
.L_45:
        /*0084*/ 	.byte	0x04, 0x36
        /*0086*/ 	.short	(.L_47 - .L_46)
.L_46:
        /*0088*/ 	.word	0x00000008
.L_47:


//--------------------- .nv.callgraph             --------------------------
	.section	.nv.callgraph,"",@"SHT_CUDA_CALLGRAPH"
	.align	4
	.sectionentsize	8
	.align		4
        /*0000*/ 	.word	0x00000000
	.align		4
        /*0004*/ 	.word	0xffffffff
	.align		4
        /*0008*/ 	.word	0x00000000
	.align		4
        /*000c*/ 	.word	0xfffffffe
	.align		4
        /*0010*/ 	.word	0x00000000
	.align		4
        /*0014*/ 	.word	0xfffffffd
	.align		4
        /*0018*/ 	.word	0x00000000
	.align		4
        /*001c*/ 	.word	0xfffffffc


//--------------------- .text._Z9MatMedianPdS_ii  --------------------------
	.section	.text._Z9MatMedianPdS_ii,"ax",@progbits
	.align	128
        .global         _Z9MatMedianPdS_ii
        .type           _Z9MatMedianPdS_ii,@function
        .size           _Z9MatMedianPdS_ii,(.L_x_5 - _Z9MatMedianPdS_ii)
        .other          _Z9MatMedianPdS_ii,@"STO_CUDA_ENTRY STV_DEFAULT"
_Z9MatMedianPdS_ii:
.text._Z9MatMedianPdS_ii:
[----:B------:R-:W-:Y:S01]  /*0000*/  LDC R1, c[0x0][0x37c] ;  /* 0x0000df00ff017b82 */ /* 0x000fe20000000800 */
[----:B------:R-:W0:Y:S07]  /*0010*/  S2R R13, SR_TID.Y ;  /* 0x00000000000d7919 */ /* 0x000e2e0000002200 */
[----:B------:R-:W1:Y:S01]  /*0020*/  LDC R5, c[0x0][0x360] ;  /* 0x0000d800ff057b82 */ /* 0x000e620000000800 */
[----:B------:R-:W2:Y:S01]  /*0030*/  LDCU.64 UR6, c[0x0][0x380] ;  /* 0x00007000ff0677ac */ /* 0x000ea20008000a00 */
[----:B------:R-:W1:Y:S06]  /*0040*/  S2R R12, SR_TID.X ;  /* 0x00000000000c7919 */ /* 0x000e6c0000002100 */
[----:B------:R-:W0:Y:S08]  /*0050*/  S2UR UR5, SR_CTAID.Y ;  /* 0x00000000000579c3 */ /* 0x000e300000002600 */
[----:B------:R-:W0:Y:S08]  /*0060*/  LDC R0, c[0x0][0x364] ;  /* 0x0000d900ff007b82 */ /* 0x000e300000000800 */
[----:B------:R-:W3:Y:S08]  /*0070*/  LDC.64 R2, c[0x0][0x390] ;  /* 0x0000e400ff027b82 */ /* 0x000ef00000000a00 */
[----:B------:R-:W1:Y:S01]  /*0080*/  S2UR UR4, SR_CTAID.X ;  /* 0x00000000000479c3 */ /* 0x000e620000002500 */
[----:B0-----:R-:W-:-:S07]  /*0090*/  IMAD R9, R0, UR5, R13 ;  /* 0x0000000500097c24 */ /* 0x001fce000f8e020d */
[----:B------:R-:W0:Y:S01]  /*00a0*/  LDC.64 R6, c[0x0][0x380] ;  /* 0x0000e000ff067b82 */ /* 0x000e220000000a00 */
[C---:B------:R-:W-:Y:S02]  /*00b0*/  ISETP.NE.AND P1, PT, R9.reuse, RZ, PT ;  /* 0x000000ff0900720c */ /* 0x040fe40003f25270 */
[----:B---3--:R-:W-:Y:S02]  /*00c0*/  ISETP.GE.AND P0, PT, R9, R3, PT ;  /* 0x000000030900720c */ /* 0x008fe40003f06270 */
[C---:B------:R-:W-:Y:S02]  /*00d0*/  ISETP.NE.OR P1, PT, R13.reuse, RZ, !P1 ;  /* 0x000000ff0d00720c */ /* 0x040fe40004f25670 */
[----:B------:R-:W-:Y:S01]  /*00e0*/  ISETP.NE.OR P0, PT, R13, 0xf, P0 ;  /* 0x0000000f0d00780c */ /* 0x000fe20000705670 */
[----:B-1----:R-:W-:Y:S01]  /*00f0*/  IMAD R8, R5, UR4, R12 ;  /* 0x0000000405087c24 */ /* 0x002fe2000f8e020c */
[----:B------:R-:W1:Y:S01]  /*0100*/  LDCU.64 UR4, c[0x0][0x358] ;  /* 0x00006b00ff0477ac */ /* 0x000e620008000a00 */
[----:B------:R-:W-:-:S03]  /*0110*/  IMAD R5, R9, R2, RZ ;  /* 0x0000000209057224 */ /* 0x000fc600078e02ff */
[C---:B------:R-:W-:Y:S02]  /*0120*/  ISETP.GE.AND P3, PT, R8.reuse, R3, PT ;  /* 0x000000030800720c */ /* 0x040fe40003f66270 */
[----:B------:R-:W-:-:S03]  /*0130*/  ISETP.GE.AND P2, PT, R8, 0x1, PT ;  /* 0x000000010800780c */ /* 0x000fc60003f46270 */
[C---:B------:R-:W-:Y:S01]  /*0140*/  @!P1 VIADD R11, R9.reuse, 0xffffffff ;  /* 0xffffffff090b9836 */ /* 0x040fe20000000000 */
[----:B------:R-:W-:Y:S01]  /*0150*/  SHF.R.S32.HI R0, RZ, 0x1f, R8 ;  /* 0x0000001fff007819 */ /* 0x000fe20000011408 */
[-C--:B------:R-:W-:Y:S01]  /*0160*/  @!P0 IMAD R15, R9, R2.reuse, R2 ;  /* 0x00000002090f8224 */ /* 0x080fe200078e0202 */
[----:B------:R-:W-:Y:S01]  /*0170*/  IADD3 R4, P4, PT, R8, R5, RZ ;  /* 0x0000000508047210 */ /* 0x000fe20007f9e0ff */
[----:B------:R-:W-:Y:S01]  /*0180*/  @!P1 IMAD R11, R11, R2, R8 ;  /* 0x000000020b0b9224 */ /* 0x000fe200078e0208 */
[----:B------:R-:W-:Y:S01]  /*0190*/  ISETP.NE.OR P3, PT, R12, 0xf, P3 ;  /* 0x0000000f0c00780c */ /* 0x000fe20001f65670 */
[----:B------:R-:W-:Y:S01]  /*01a0*/  @!P0 IMAD.IADD R15, R8, 0x1, R15 ;  /* 0x00000001080f8824 */ /* 0x000fe200078e020f */
[----:B------:R-:W-:Y:S01]  /*01b0*/  ISETP.NE.OR P2, PT, R12, RZ, !P2 ;  /* 0x000000ff0c00720c */ /* 0x000fe20005745670 */
[----:B0-----:R-:W-:Y:S01]  /*01c0*/  @!P1 IMAD.WIDE R10, R11, 0x8, R6 ;  /* 0x000000080b0a9825 */ /* 0x001fe200078e0206 */
[----:B------:R-:W-:Y:S02]  /*01d0*/  LEA.HI.X.SX32 R17, R5, R0, 0x1, P4 ;  /* 0x0000000005117211 */ /* 0x000fe400020f0eff */
[----:B--2---:R-:W-:Y:S01]  /*01e0*/  LEA R18, P4, R4, UR6, 0x3 ;  /* 0x0000000604127c11 */ /* 0x004fe2000f8818ff */
[----:B------:R-:W-:-:S02]  /*01f0*/  IMAD.IADD R0, R8, 0x1, R5 ;  /* 0x0000000108007824 */ /* 0x000fc400078e0205 */
[----:B------:R-:W-:Y:S01]  /*0200*/  @!P0 IMAD.WIDE R14, R15, 0x8, R6 ;  /* 0x000000080f0e8825 */ /* 0x000fe200078e0206 */
[----:B------:R-:W-:Y:S01]  /*0210*/  LEA.HI.X R19, R4, UR7, R17, 0x3, P4 ;  /* 0x0000000704137c11 */ /* 0x000fe2000a0f1c11 */
[----:B-1----:R-:W2:Y:S02]  /*0220*/  @!P1 LDG.E.64 R10, desc[UR4][R10.64] ;  /* 0x000000040a0a9981 */ /* 0x002ea4000c1e1b00 */
[----:B------:R-:W-:Y:S02]  /*0230*/  IMAD.WIDE R16, R0, 0x8, R6 ;  /* 0x0000000800107825 */ /* 0x000fe400078e0206 */
[----:B------:R-:W3:Y:S04]  /*0240*/  @!P3 LDG.E.64 R4, desc[UR4][R18.64+0x8] ;  /* 0x000008041204b981 */ /* 0x000ee8000c1e1b00 */
[----:B------:R-:W4:Y:S04]  /*0250*/  @!P2 LDG.E.64 R6, desc[UR4][R18.64+-0x8] ;  /* 0xfffff8041206a981 */ /* 0x000f28000c1e1b00 */
[----:B------:R-:W5:Y:S04]  /*0260*/  @!P0 LDG.E.64 R14, desc[UR4][R14.64] ;  /* 0x000000040e0e8981 */ /* 0x000f68000c1e1b00 */
[----:B------:R-:W2:Y:S01]  /*0270*/  LDG.E.64 R16, desc[UR4][R16.64] ;  /* 0x0000000410107981 */ /* 0x000ea2000c1e1b00 */
[----:B------:R-:W0:Y:S01]  /*0280*/  S2R R21, SR_CgaCtaId ;  /* 0x0000000000157919 */ /* 0x000e220000008800 */
[----:B------:R-:W-:Y:S01]  /*0290*/  MOV R2, 0x400 ;  /* 0x0000040000027802 */ /* 0x000fe20000000f00 */
[----:B------:R-:W-:-:S03]  /*02a0*/  VIADD R3, R3, 0xffffffff ;  /* 0xffffffff03037836 */ /* 0x000fc60000000000 */
[----:B0-----:R-:W-:-:S05]  /*02b0*/  LEA R2, R21, R2, 0x18 ;  /* 0x0000000215027211 */ /* 0x001fca00078ec0ff */
[--C-:B------:R-:W-:Y:S02]  /*02c0*/  IMAD R13, R13, 0x90, R2.reuse ;  /* 0x000000900d0d7824 */ /* 0x100fe400078e0202 */
[C---:B------:R-:W-:Y:S02]  /*02d0*/  IMAD R21, R12.reuse, 0x8, R2 ;  /* 0x000000080c157824 */ /* 0x040fe400078e0202 */
[----:B------:R-:W-:Y:S01]  /*02e0*/  IMAD R2, R12, 0x8, R13 ;  /* 0x000000080c027824 */ /* 0x000fe200078e020d */
[----:B------:R-:W-:Y:S01]  /*02f0*/  BSSY.RECONVERGENT B0, `(.L_x_0) ;  /* 0x0000037000007945 */ /* 0x000fe20003800200 */
[----:B---3--:R0:W-:Y:S04]  /*0300*/  @!P3 STS.64 [R13+0x118], R4 ;  /* 0x000118040d00b388 */ /* 0x0081e80000000a00 */
[----:B----4-:R0:W-:Y:S04]  /*0310*/  @!P2 STS.64 [R13+0x90], R6 ;  /* 0x000090060d00a388 */ /* 0x0101e80000000a00 */
[----:B-----5:R0:W-:Y:S01]  /*0320*/  @!P0 STS.64 [R21+0x998], R14 ;  /* 0x0009980e15008388 */ /* 0x0201e20000000a00 */
[----:B------:R-:W-:-:S04]  /*0330*/  ISETP.GE.AND P0, PT, R8, R3, PT ;  /* 0x000000030800720c */ /* 0x000fc80003f06270 */
[----:B------:R-:W-:-:S04]  /*0340*/  ISETP.LT.OR P0, PT, R8, 0x1, P0 ;  /* 0x000000010800780c */ /* 0x000fc80000701670 */
[----:B------:R-:W-:-:S04]  /*0350*/  ISETP.EQ.OR P0, PT, R9, RZ, P0 ;  /* 0x000000ff0900720c */ /* 0x000fc80000702670 */
[----:B------:R-:W-:Y:S01]  /*0360*/  ISETP.GE.OR P0, PT, R9, R3, P0 ;  /* 0x000000030900720c */ /* 0x000fe20000706670 */
[----:B--2---:R0:W-:Y:S04]  /*0370*/  @!P1 STS.64 [R21+0x8], R10 ;  /* 0x0000080a15009388 */ /* 0x0041e80000000a00 */
[----:B------:R0:W-:Y:S01]  /*0380*/  STS.64 [R2+0x98], R16 ;  /* 0x0000981002007388 */ /* 0x0001e20000000a00 */
[----:B------:R-:W-:Y:S07]  /*0390*/  BAR.SYNC.DEFER_BLOCKING 0x0 ;  /* 0x0000000000007b1d */ /* 0x000fee0000010000 */
[----:B------:R-:W-:Y:S05]  /*03a0*/  @P0 BRA `(.L_x_1) ;  /* 0x0000000000940947 */ /* 0x000fea0003800000 */
[----:B0-----:R-:W-:Y:S01]  /*03b0*/  LDS.64 R4, [R2+0x90] ;  /* 0x0000900002047984 */ /* 0x001fe20000000a00 */
[----:B------:R-:W-:-:S03]  /*03c0*/  VIADD R3, R2, 0x90 ;  /* 0x0000009002037836 */ /* 0x000fc60000000000 */
[----:B------:R-:W0:Y:S04]  /*03d0*/  LDS.64 R6, [R2+0xa0] ;  /* 0x0000a00002067984 */ /* 0x000e280000000a00 */
[----:B------:R-:W-:Y:S04]  /*03e0*/  LDS.64 R8, [R2+0x128] ;  /* 0x0001280002087984 */ /* 0x000fe80000000a00 */
[----:B------:R-:W1:Y:S01]  /*03f0*/  LDS.64 R10, [R2+0x8] ;  /* 0x00000800020a7984 */ /* 0x000e620000000a00 */
[----:B0-----:R-:W-:-:S06]  /*0400*/  DSETP.GEU.AND P0, PT, R4, R6, PT ;  /* 0x000000060400722a */ /* 0x001fcc0003f0e000 */
[----:B------:R-:W-:Y:S01]  /*0410*/  FSEL R6, R4, R6, !P0 ;  /* 0x0000000604067208 */ /* 0x000fe20004000000 */
[----:B-1----:R-:W-:Y:S01]  /*0420*/  DSETP.GEU.AND P1, PT, R8, R10, PT ;  /* 0x0000000a0800722a */ /* 0x002fe20003f2e000 */
[----:B------:R-:W-:-:S05]  /*0430*/  FSEL R7, R5, R7, !P0 ;  /* 0x0000000705077208 */ /* 0x000fca0004000000 */
[----:B------:R-:W-:Y:S01]  /*0440*/  FSEL R4, R8, R10, !P1 ;  /* 0x0000000a08047208 */ /* 0x000fe20004800000 */
[C---:B------:R-:W-:Y:S01]  /*0450*/  VIADD R8, R2.reuse, 0xa0 ;  /* 0x000000a002087836 */ /* 0x040fe20000000000 */
[----:B------:R-:W-:Y:S01]  /*0460*/  FSEL R5, R9, R11, !P1 ;  /* 0x0000000b09057208 */ /* 0x000fe20004800000 */
[C---:B------:R-:W-:Y:S02]  /*0470*/  VIADD R9, R2.reuse, 0x8 ;  /* 0x0000000802097836 */ /* 0x040fe40000000000 */
[----:B------:R-:W-:Y:S01]  /*0480*/  VIADD R10, R2, 0x128 ;  /* 0x00000128020a7836 */ /* 0x000fe20000000000 */
[----:B------:R-:W-:Y:S02]  /*0490*/  SEL R11, R8, R3, !P0 ;  /* 0x00000003080b7207 */ /* 0x000fe40004000000 */
[----:B------:R-:W-:Y:S01]  /*04a0*/  DSETP.GEU.AND P2, PT, R4, R6, PT ;  /* 0x000000060400722a */ /* 0x000fe20003f4e000 */
[----:B------:R-:W-:Y:S01]  /*04b0*/  SEL R13, R3, R8, !P0 ;  /* 0x00000008030d7207 */ /* 0x000fe20004000000 */
[----:B------:R-:W-:Y:S01]  /*04c0*/  LDS.64 R6, [R2+0x98] ;  /* 0x0000980002067984 */ /* 0x000fe20000000a00 */
[----:B------:R-:W-:Y:S01]  /*04d0*/  SEL R12, R9, R10, !P1 ;  /* 0x0000000a090c7207 */ /* 0x000fe20004800000 */
[----:B------:R-:W-:-:S03]  /*04e0*/  VIADD R3, R2, 0x98 ;  /* 0x0000009802037836 */ /* 0x000fc60000000000 */
[----:B------:R-:W-:Y:S02]  /*04f0*/  SEL R14, R12, R11, !P2 ;  /* 0x0000000b0c0e7207 */ /* 0x000fe40005000000 */
[----:B------:R-:W-:-:S03]  /*0500*/  SEL R11, R11, R12, !P2 ;  /* 0x0000000c0b0b7207 */ /* 0x000fc60005000000 */
[----:B------:R-:W0:Y:S02]  /*0510*/  LDS.64 R4, [R14] ;  /* 0x000000000e047984 */ /* 0x000e240000000a00 */
[----:B------:R-:W-:-:S05]  /*0520*/  @P2 SEL R13, R10, R9, !P1 ;  /* 0x000000090a0d2207 */ /* 0x000fca0004800000 */
[----:B------:R-:W1:Y:S01]  /*0530*/  LDS.64 R8, [R13] ;  /* 0x000000000d087984 */ /* 0x000e620000000a00 */
[----:B0-----:R-:W-:-:S06]  /*0540*/  DSETP.GEU.AND P0, PT, R4, R6, PT ;  /* 0x000000060400722a */ /* 0x001fcc0003f0e000 */
[----:B------:R-:W-:Y:S02]  /*0550*/  FSEL R4, R4, R6, !P0 ;  /* 0x0000000604047208 */ /* 0x000fe40004000000 */
[----:B------:R-:W-:-:S06]  /*0560*/  FSEL R5, R5, R7, !P0 ;  /* 0x0000000705057208 */ /* 0x000fcc0004000000 */
[----:B-1----:R-:W-:-:S14]  /*0570*/  DSETP.GEU.AND P1, PT, R4, R8, PT ;  /* 0x000000080400722a */ /* 0x002fdc0003f2e000 */
[----:B------:R-:W-:Y:S02]  /*0580*/  @!P1 SEL R11, R3, R14, !P0 ;  /* 0x0000000e030b9207 */ /* 0x000fe40004000000 */
[----:B------:R-:W-:-:S03]  /*0590*/  @P1 SEL R13, R14, R3, !P0 ;  /* 0x000000030e0d1207 */ /* 0x000fc60004000000 */
[----:B------:R-:W-:Y:S04]  /*05a0*/  LDS.64 R2, [R11] ;  /* 0x000000000b027984 */ /* 0x000fe80000000a00 */
[----:B------:R-:W0:Y:S02]  /*05b0*/  LDS.64 R4, [R13] ;  /* 0x000000000d047984 */ /* 0x000e240000000a00 */
[----:B0-----:R-:W-:-:S06]  /*05c0*/  DSETP.GEU.AND P0, PT, R2, R4, PT ;  /* 0x000000040200722a */ /* 0x001fcc0003f0e000 */
[----:B------:R-:W-:Y:S02]  /*05d0*/  FSEL R4, R2, R4, !P0 ;  /* 0x0000000402047208 */ /* 0x000fe40004000000 */
[----:B------:R-:W-:Y:S01]  /*05e0*/  FSEL R5, R3, R5, !P0 ;  /* 0x0000000503057208 */ /* 0x000fe20004000000 */
[----:B------:R-:W-:Y:S06]  /*05f0*/  BRA `(.L_x_2) ;  /* 0x0000000000187947 */ /* 0x000fec0003800000 */
.L_x_1:
[C---:B------:R-:W-:Y:S02]  /*0600*/  ISETP.NE.AND P0, PT, R8.reuse, R3, PT ;  /* 0x000000030800720c */ /* 0x040fe40003f05270 */
[----:B0-----:R-:W-:Y:S02]  /*0610*/  CS2R R4, SRZ ;  /* 0x0000000000047805 */ /* 0x001fe4000001ff00 */
[----:B------:R-:W-:-:S04]  /*0620*/  ISETP.NE.AND P0, PT, R8, RZ, P0 ;  /* 0x000000ff0800720c */ /* 0x000fc80000705270 */
[----:B------:R-:W-:-:S04]  /*0630*/  ISETP.NE.AND P0, PT, R9, RZ, P0 ;  /* 0x000000ff0900720c */ /* 0x000fc80000705270 */
[----:B------:R-:W-:-:S13]  /*0640*/  ISETP.NE.AND P0, PT, R9, R3, P0 ;  /* 0x000000030900720c */ /* 0x000fda0000705270 */
[----:B------:R0:W1:Y:S02]  /*0650*/  @!P0 LDS.64 R4, [R2+0x98] ;  /* 0x0000980002048984 */ /* 0x0000640000000a00 */
.L_x_2:
[----:B------:R-:W-:Y:S05]  /*0660*/  BSYNC.RECONVERGENT B0 ;  /* 0x0000000000007941 */ /* 0x000fea0003800200 */
.L_x_0:
[----:B0-----:R-:W0:Y:S02]  /*0670*/  LDC.64 R2, c[0x0][0x388] ;  /* 0x0000e200ff027b82 */ /* 0x001e240000000a00 */
[----:B0-----:R-:W-:-:S05]  /*0680*/  IMAD.WIDE R2, R0, 0x8, R2 ;  /* 0x0000000800027825 */ /* 0x001fca00078e0202 */
[----:B-1----:R-:W-:Y:S01]  /*0690*/  STG.E.64 desc[UR4][R2.64], R4 ;  /* 0x0000000402007986 */ /* 0x002fe2000c101b04 */
[----:B------:R-:W-:Y:S05]  /*06a0*/  EXIT ;  /* 0x000000000000794d */ /* 0x000fea0003800000 */
.L_x_3:
[----:B------:R-:W-:-:S00]  /*06b0*/  BRA `(.L_x_3) ;  /* 0xfffffffc00fc7947 */ /* 0x000fc0000383ffff */
[----:B------:R-:W-:-:S00]  /*06c0*/  NOP ;  /* 0x0000000000007918 */ /* 0x000fc00000000000 */
        /* <DEDUP_REMOVED lines=11> */
.L_x_5:


//--------------------- .text._Z11MatBlockSumPdS_iii --------------------------
	.section	.text._Z11MatBlockSumPdS_iii,"ax",@progbits
	.align	128
        .global         _Z11MatBlockSumPdS_iii
        .type           _Z11MatBlockSumPdS_iii,@function
        .size           _Z11MatBlockSumPdS_iii,(.L_x_6 - _Z11MatBlockSumPdS_iii)
        .other          _Z11MatBlockSumPdS_iii,@"STO_CUDA_ENTRY STV_DEFAULT"
_Z11MatBlockSumPdS_iii:
.text._Z11MatBlockSumPdS_iii:
[----:B------:R-:W-:Y:S01]  /*0000*/  LDC R1, c[0x0][0x37c] ;  /* 0x0000df00ff017b82 */ /* 0x000fe20000000800 */
[----:B------:R-:W0:Y:S07]  /*0010*/  S2R R3, SR_TID.X ;  /* 0x0000000000037919 */ /* 0x000e2e0000002100 */
[----:B------:R-:W0:Y:S01]  /*0020*/  LDC R2, c[0x0][0x360] ;  /* 0x0000d800ff027b82 */ /* 0x000e220000000800 */
[----:B------:R-:W1:Y:S01]  /*0030*/  LDCU UR4, c[0x0][0x394] ;  /* 0x00007280ff0477ac */ /* 0x000e620008000800 */
[----:B------:R-:W2:Y:S01]  /*0040*/  S2R R0, SR_TID.Y ;  /* 0x0000000000007919 */ /* 0x000ea20000002200 */
[----:B------:R-:W3:Y:S05]  /*0050*/  LDCU.64 UR6, c[0x0][0x358] ;  /* 0x00006b00ff0677ac */ /* 0x000eea0008000a00 */
[----:B------:R-:W0:Y:S08]  /*0060*/  S2UR UR8, SR_CTAID.X ;  /* 0x00000000000879c3 */ /* 0x000e300000002500 */
[----:B------:R-:W2:Y:S08]  /*0070*/  S2UR UR9, SR_CTAID.Y ;  /* 0x00000000000979c3 */ /* 0x000eb00000002600 */
[----:B------:R-:W2:Y:S01]  /*0080*/  LDC R7, c[0x0][0x364] ;  /* 0x0000d900ff077b82 */ /* 0x000ea20000000800 */
[----:B0-----:R-:W-:-:S05]  /*0090*/  IMAD R2, R2, UR8, R3 ;  /* 0x0000000802027c24 */ /* 0x001fca000f8e0203 */
[----:B------:R-:W-:Y:S01]  /*00a0*/  ISETP.GE.AND P0, PT, R2, RZ, PT ;  /* 0x000000ff0200720c */ /* 0x000fe20003f06270 */
[----:B--2---:R-:W-:-:S05]  /*00b0*/  IMAD R7, R7, UR9, R0 ;  /* 0x0000000907077c24 */ /* 0x004fca000f8e0200 */
[----:B------:R-:W-:-:S04]  /*00c0*/  VIMNMX R4, PT, PT, R2, R7, !PT ;  /* 0x0000000702047248 */ /* 0x000fc80007fe0100 */
[----:B-1----:R-:W-:-:S13]  /*00d0*/  ISETP.GE.OR P0, PT, R4, UR4, !P0 ;  /* 0x0000000404007c0c */ /* 0x002fda000c706670 */
[----:B------:R-:W0:Y:S08]  /*00e0*/  @!P0 LDC R6, c[0x0][0x390] ;  /* 0x0000e400ff068b82 */ /* 0x000e300000000800 */
[----:B------:R-:W1:Y:S01]  /*00f0*/  @!P0 LDC.64 R4, c[0x0][0x380] ;  /* 0x0000e000ff048b82 */ /* 0x000e620000000a00 */
[----:B0-----:R-:W-:-:S04]  /*0100*/  @!P0 IMAD R7, R7, R6, R2 ;  /* 0x0000000607078224 */ /* 0x001fc800078e0202 */
[----:B-1----:R-:W-:-:S06]  /*0110*/  @!P0 IMAD.WIDE R4, R7, 0x8, R4 ;  /* 0x0000000807048825 */ /* 0x002fcc00078e0204 */
[----:B---3--:R-:W2:Y:S01]  /*0120*/  @!P0 LDG.E.64 R4, desc[UR6][R4.64] ;  /* 0x0000000604048981 */ /* 0x008ea2000c1e1b00 */
[----:B------:R-:W0:Y:S01]  /*0130*/  S2UR UR5, SR_CgaCtaId ;  /* 0x00000000000579c3 */ /* 0x000e220000008800 */
[----:B------:R-:W-:Y:S01]  /*0140*/  UMOV UR4, 0x400 ;  /* 0x0000040000047882 */ /* 0x000fe20000000000 */
[----:B------:R-:W-:Y:S01]  /*0150*/  LOP3.LUT P1, RZ, R3, 0x3f8, R0, 0xc8, !PT ;  /* 0x000003f803ff7812 */ /* 0x000fe2000782c800 */
[----:B0-----:R-:W-:-:S06]  /*0160*/  ULEA UR4, UR5, UR4, 0x18 ;  /* 0x0000000405047291 */ /* 0x001fcc000f8ec0ff */
[----:B------:R-:W-:-:S05]  /*0170*/  LEA R2, R0, UR4, 0x7 ;  /* 0x0000000400027c11 */ /* 0x000fca000f8e38ff */
[----:B------:R-:W-:-:S05]  /*0180*/  IMAD R2, R3, 0x8, R2 ;  /* 0x0000000803027824 */ /* 0x000fca00078e0202 */
[----:B--2---:R-:W-:Y:S04]  /*0190*/  @!P0 STS.64 [R2], R4 ;  /* 0x0000000402008388 */ /* 0x004fe80000000a00 */
[----:B------:R-:W-:Y:S01]  /*01a0*/  @P0 STS.64 [R2], RZ ;  /* 0x000000ff02000388 */ /* 0x000fe20000000a00 */
[----:B------:R-:W-:Y:S01]  /*01b0*/  BAR.SYNC.DEFER_BLOCKING 0x0 ;  /* 0x0000000000007b1d */ /* 0x000fe20000010000 */
[----:B------:R-:W-:-:S05]  /*01c0*/  LOP3.LUT P0, RZ, R3, 0x3fc, R0, 0xc8, !PT ;  /* 0x000003fc03ff7812 */ /* 0x000fca000780c800 */
[----:B------:R-:W-:Y:S04]  /*01d0*/  @!P1 LDS.64 R6, [R2] ;  /* 0x0000000002069984 */ /* 0x000fe80000000a00 */
[----:B------:R-:W0:Y:S04]  /*01e0*/  @!P1 LDS.64 R8, [R2+0x40] ;  /* 0x0000400002089984 */ /* 0x000e280000000a00 */
[----:B------:R-:W1:Y:S04]  /*01f0*/  @!P1 LDS.64 R10, [R2+0x400] ;  /* 0x00040000020a9984 */ /* 0x000e680000000a00 */
[----:B------:R-:W2:Y:S01]  /*0200*/  @!P1 LDS.64 R12, [R2+0x440] ;  /* 0x00044000020c9984 */ /* 0x000ea20000000a00 */
[----:B0-----:R-:W-:-:S08]  /*0210*/  @!P1 DADD R6, R6, R8 ;  /* 0x0000000006069229 */ /* 0x001fd00000000008 */
[----:B-1----:R-:W-:-:S08]  /*0220*/  @!P1 DADD R6, R6, R10 ;  /* 0x0000000006069229 */ /* 0x002fd0000000000a */
[----:B--2---:R-:W-:-:S07]  /*0230*/  @!P1 DADD R6, R6, R12 ;  /* 0x0000000006069229 */ /* 0x004fce000000000c */
[----:B------:R-:W-:Y:S01]  /*0240*/  @!P1 STS.64 [R2], R6 ;  /* 0x0000000602009388 */ /* 0x000fe20000000a00 */
[----:B------:R-:W-:Y:S01]  /*0250*/  BAR.SYNC.DEFER_BLOCKING 0x0 ;  /* 0x0000000000007b1d */ /* 0x000fe20000010000 */
[C---:B------:R-:W-:Y:S02]  /*0260*/  LOP3.LUT P1, RZ, R3.reuse, 0x3fe, R0, 0xc8, !PT ;  /* 0x000003fe03ff7812 */ /* 0x040fe4000782c800 */
[----:B------:R-:W-:-:S03]  /*0270*/  LOP3.LUT R0, R3, R0, RZ, 0xfc, !PT ;  /* 0x0000000003007212 */ /* 0x000fc600078efcff */
        /* <DEDUP_REMOVED lines=9> */
[----:B------:R-:W-:-:S07]  /*0310*/  ISETP.NE.AND P0, PT, R0, RZ, PT ;  /* 0x000000ff0000720c */ /* 0x000fce0003f05270 */
[----:B------:R-:W0:Y:S01]  /*0320*/  LDC R0, c[0x0][0x398] ;  /* 0x0000e600ff007b82 */ /* 0x000e220000000800 */
[----:B------:R-:W-:Y:S04]  /*0330*/  @!P1 LDS.64 R6, [R2] ;  /* 0x0000000002069984 */ /* 0x000fe80000000a00 */
[----:B------:R-:W1:Y:S01]  /*0340*/  @!P1 LDS.64 R8, [R2+0x10] ;  /* 0x0000100002089984 */ /* 0x000e620000000a00 */
[----:B0-----:R-:W-:-:S03]  /*0350*/  IMAD R0, R0, UR9, RZ ;  /* 0x0000000900007c24 */ /* 0x001fc6000f8e02ff */
[----:B------:R-:W0:Y:S02]  /*0360*/  @!P1 LDS.64 R10, [R2+0x100] ;  /* 0x00010000020a9984 */ /* 0x000e240000000a00 */
[----:B------:R-:W-:Y:S02]  /*0370*/  LEA.HI R3, R0, UR8, RZ, 0x1c ;  /* 0x0000000800037c11 */ /* 0x000fe4000f8fe0ff */
[----:B------:R-:W2:Y:S01]  /*0380*/  @!P1 LDS.64 R12, [R2+0x110] ;  /* 0x00011000020c9984 */ /* 0x000ea20000000a00 */
[----:B-1----:R-:W-:-:S08]  /*0390*/  @!P1 DADD R6, R6, R8 ;  /* 0x0000000006069229 */ /* 0x002fd00000000008 */
[----:B0-----:R-:W-:-:S08]  /*03a0*/  @!P1 DADD R6, R6, R10 ;  /* 0x0000000006069229 */ /* 0x001fd0000000000a */
[----:B--2---:R-:W-:-:S07]  /*03b0*/  @!P1 DADD R6, R6, R12 ;  /* 0x0000000006069229 */ /* 0x004fce000000000c */
[----:B------:R-:W-:Y:S01]  /*03c0*/  @!P1 STS.64 [R2], R6 ;  /* 0x0000000602009388 */ /* 0x000fe20000000a00 */
[----:B------:R-:W-:Y:S06]  /*03d0*/  BAR.SYNC.DEFER_BLOCKING 0x0 ;  /* 0x0000000000007b1d */ /* 0x000fec0000010000 */
[----:B------:R-:W-:Y:S04]  /*03e0*/  @!P0 LDS.64 R4, [R2] ;  /* 0x0000000002048984 */ /* 0x000fe80000000a00 */
[----:B------:R-:W0:Y:S04]  /*03f0*/  @!P0 LDS.64 R8, [R2+0x8] ;  /* 0x0000080002088984 */ /* 0x000e280000000a00 */
[----:B------:R-:W1:Y:S04]  /*0400*/  @!P0 LDS.64 R10, [R2+0x80] ;  /* 0x00008000020a8984 */ /* 0x000e680000000a00 */
[----:B------:R-:W2:Y:S01]  /*0410*/  @!P0 LDS.64 R12, [R2+0x88] ;  /* 0x00008800020c8984 */ /* 0x000ea20000000a00 */
[----:B0-----:R-:W-:Y:S01]  /*0420*/  @!P0 DADD R4, R4, R8 ;  /* 0x0000000004048229 */ /* 0x001fe20000000008 */
[----:B------:R-:W0:Y:S07]  /*0430*/  LDC.64 R8, c[0x0][0x388] ;  /* 0x0000e200ff087b82 */ /* 0x000e2e0000000a00 */
[----:B-1----:R-:W-:-:S08]  /*0440*/  @!P0 DADD R4, R4, R10 ;  /* 0x0000000004048229 */ /* 0x002fd0000000000a */
[----:B--2---:R-:W-:-:S07]  /*0450*/  @!P0 DADD R4, R4, R12 ;  /* 0x0000000004048229 */ /* 0x004fce000000000c */
[----:B------:R-:W-:Y:S01]  /*0460*/  @!P0 STS.64 [R2], R4 ;  /* 0x0000000402008388 */ /* 0x000fe20000000a00 */
[----:B0-----:R-:W-:Y:S01]  /*0470*/  IMAD.WIDE.U32 R8, R3, 0x8, R8 ;  /* 0x0000000803087825 */ /* 0x001fe200078e0008 */
[----:B------:R-:W-:Y:S06]  /*0480*/  BAR.SYNC.DEFER_BLOCKING 0x0 ;  /* 0x0000000000007b1d */ /* 0x000fec0000010000 */
[----:B------:R-:W0:Y:S04]  /*0490*/  LDS.64 R6, [UR4] ;  /* 0x00000004ff067984 */ /* 0x000e280008000a00 */
[----:B0-----:R-:W-:Y:S01]  /*04a0*/  STG.E.64 desc[UR6][R8.64], R6 ;  /* 0x0000000608007986 */ /* 0x001fe2000c101b06 */
[----:B------:R-:W-:Y:S05]  /*04b0*/  EXIT ;  /* 0x000000000000794d */ /* 0x000fea0003800000 */
.L_x_4:
        /* <DEDUP_REMOVED lines=12> */
.L_x_6:


//--------------------- .nv.shared._Z9MatMedianPdS_ii --------------------------
	.section	.nv.shared._Z9MatMedianPdS_ii,"aw",@nobits
	.sectionflags	@""
	.align	8
.nv.shared._Z9MatMedianPdS_ii:
	.zero		3616


//--------------------- .nv.shared.reserved.0     --------------------------
	.section	.nv.shared.reserved.0,"aw",@nobits
	.weak		__nv_reservedSMEM_offset_0_alias
	.size		__nv_reservedSMEM_offset_0_alias, 0, 64
	.other		__nv_reservedSMEM_offset_0_alias,@"STO_CUDA_RESERVED_SHARED STV_DEFAULT"
__nv_reservedSMEM_offset_0_alias:
	.zero		0
	.zero		64


//--------------------- .nv.shared._Z11MatBlockSumPdS_iii --------------------------
	.section	.nv.shared._Z11MatBlockSumPdS_iii,"aw",@nobits
	.sectionflags	@""
	.align	8
.nv.shared._Z11MatBlockSumPdS_iii:
	.zero		3072


//--------------------- .nv.constant0._Z9MatMedianPdS_ii --------------------------
	.section	.nv.constant0._Z9MatMedianPdS_ii,"a",@progbits
	.sectionflags	@""
	.align	4
.nv.constant0._Z9MatMedianPdS_ii:
	.zero		920


//--------------------- .nv.constant0._Z11MatBlockSumPdS_iii --------------------------
	.section	.nv.constant0._Z11MatBlockSumPdS_iii,"a",@progbits
	.sectionflags	@""
	.align	4
.nv.constant0._Z11MatBlockSumPdS_iii:
	.zero		924


//--------------------- SYMBOLS --------------------------

	.type		.nv.reservedSmem.offset0,@object
	.size		.nv.reservedSmem.offset0,0x4
	.type		.nv.reservedSmem.cap,@object
	.size		.nv.reservedSmem.cap,0x4
